//
// Generated by NVIDIA NVVM Compiler
//
// Compiler Build ID: CL-36424714
// Cuda compilation tools, release 13.0, V13.0.88
// Based on NVVM 20.0.0
//

.version 9.0
.target sm_100
.address_size 64

	// .globl	_Z7findMinPii

.visible .entry _Z7findMinPii(
	.param .u64 .ptr .align 1 _Z7findMinPii_param_0,
	.param .u32 _Z7findMinPii_param_1
)
{
	.reg .pred 	%p<3>;
	.reg .b32 	%r<5>;
	.reg .b64 	%rd<5>;

	ld.param.u64 	%rd2, [_Z7findMinPii_param_0];
	ld.param.u32 	%r3, [_Z7findMinPii_param_1];
	cvta.to.global.u64 	%rd1, %rd2;
	mov.u32 	%r1, %tid.x;
	setp.ge.s32 	%p1, %r1, %r3;
	@%p1 bra 	$L__BB0_3;
	mul.wide.u32 	%rd3, %r1, 4;
	add.s64 	%rd4, %rd1, %rd3;
	ld.global.u32 	%r2, [%rd4];
	ld.global.u32 	%r4, [%rd1];
	setp.ge.s32 	%p2, %r2, %r4;
	@%p2 bra 	$L__BB0_3;
	st.global.u32 	[%rd1], %r2;
$L__BB0_3:
	bar.sync 	0;
	ret;

}


// ===== COMPILED SASS (sm_100) =====

	.target	sm_100

	.elftype	@"ET_EXEC"


//--------------------- .note.nv.tkinfo           --------------------------
	.section	.note.nv.tkinfo,"",@"SHT_NOTE"
	.sectionflags	@"SHF_NOTE_NV_TKINFO"
	.tkinfo
        /*0018*/ 	.word	0x00000002
        /*0030*/ 	.string	""
        /*0030*/ 	.string	"ptxas"
        /*0030*/ 	.string	"Cuda compilation tools, release 13.0, V13.0.88"
        /*0030*/ 	.string	"Build cuda_13.0.r13.0/compiler.36424714_0"
        /*0030*/ 	.string	"-arch sm_100 -m 64 "



//--------------------- .note.nv.cuinfo           --------------------------
	.section	.note.nv.cuinfo,"",@"SHT_NOTE"
	.sectionflags	@"SHF_NOTE_NV_CUINFO"
        /*0018*/ 	.short	0x0002
        /*001a*/ 	.short	0x0064
        /*001c*/ 	.short	0x0082
	.zero		2


//--------------------- .nv.info                  --------------------------
	.section	.nv.info,"",@"SHT_CUDA_INFO"
	.align	4


	//----- nvinfo : EIATTR_REGCOUNT
	.align		4
        /*0000*/ 	.byte	0x04, 0x2f
        /*0002*/ 	.short	(.L_1 - .L_0)
	.align		4
.L_0:
        /*0004*/ 	.word	index@(_Z7findMinPii)
        /*0008*/ 	.word	0x0000000a


	//----- nvinfo : EIATTR_FRAME_SIZE
	.align		4
.L_1:
        /*000c*/ 	.byte	0x04, 0x11
        /*000e*/ 	.short	(.L_3 - .L_2)
	.align		4
.L_2:
        /*0010*/ 	.word	index@(_Z7findMinPii)
        /*0014*/ 	.word	0x00000000


	//----- nvinfo : EIATTR_MIN_STACK_SIZE
	.align		4
.L_3:
        /*0018*/ 	.byte	0x04, 0x12
        /*001a*/ 	.short	(.L_5 - .L_4)
	.align		4
.L_4:
        /*001c*/ 	.word	index@(_Z7findMinPii)
        /*0020*/ 	.word	0x00000000
.L_5:


//--------------------- .nv.compat                --------------------------
	.section	.nv.compat,"",@"SHT_CUDA_COMPAT_INFO"
	.align	4
        /*0000*/ 	.byte	0x02, 0x09, 0x00, 0x00, 0x02, 0x02, 0x01, 0x00, 0x02, 0x05, 0x05, 0x00, 0x03, 0x07, 0x01, 0x01
        /*0010*/ 	.byte	0x02, 0x03, 0x00, 0x00, 0x02, 0x06, 0x01, 0x00, 0x04, 0x0b, 0x08, 0x00, 0x09, 0x00, 0x00, 0x00
        /*0020*/ 	.byte	0x00, 0x00, 0x00, 0x00


//--------------------- .nv.info._Z7findMinPii    --------------------------
	.section	.nv.info._Z7findMinPii,"",@"SHT_CUDA_INFO"
	.sectionflags	@""
	.align	4


	//----- nvinfo : EIATTR_CUDA_API_VERSION
	.align		4
        /*0000*/ 	.byte	0x04, 0x37
        /*0002*/ 	.short	(.L_7 - .L_6)
.L_6:
        /*0004*/ 	.word	0x00000082


	//----- nvinfo : EIATTR_KPARAM_INFO
	.align		4
.L_7:
        /*0008*/ 	.byte	0x04, 0x17
        /*000a*/ 	.short	(.L_9 - .L_8)
.L_8:
        /*000c*/ 	.word	0x00000000
        /*0010*/ 	.short	0x0001
        /*0012*/ 	.short	0x0008
        /*0014*/ 	.byte	0x00, 0xf0, 0x11, 0x00


	//----- nvinfo : EIATTR_KPARAM_INFO
	.align		4
.L_9:
        /*0018*/ 	.byte	0x04, 0x17
        /*001a*/ 	.short	(.L_11 - .L_10)
.L_10:
        /*001c*/ 	.word	0x00000000
        /*0020*/ 	.short	0x0000
        /*0022*/ 	.short	0x0000
        /*0024*/ 	.byte	0x00, 0xf5, 0x21, 0x00


	//----- nvinfo : EIATTR_SPARSE_MMA_MASK
	.align		4
.L_11:
        /*0028*/ 	.byte	0x03, 0x50
        /*002a*/ 	.short	0x0000


	//----- nvinfo : EIATTR_MAXREG_COUNT
	.align		4
        /*002c*/ 	.byte	0x03, 0x1b
        /*002e*/ 	.short	0x00ff


	//----- nvinfo : EIATTR_NUM_BARRIERS
	.align		4
        /*0030*/ 	.byte	0x02, 0x4c
        /*0032*/ 	.byte	0x01
	.zero		1


	//----- nvinfo : EIATTR_MERCURY_ISA_VERSION
	.align		4
        /*0034*/ 	.byte	0x03, 0x5f
        /*0036*/ 	.short	0x0101


	//----- nvinfo : EIATTR_VRC_CTA_INIT_COUNT
	.align		4
        /*0038*/ 	.byte	0x02, 0x4a
	.zero		1
	.zero		1


	//----- nvinfo : EIATTR_EXIT_INSTR_OFFSETS
	.align		4
        /*003c*/ 	.byte	0x04, 0x1c
        /*003e*/ 	.short	(.L_13 - .L_12)


	//   ....[0]....
.L_12:
        /*0040*/ 	.word	0x00000100


	//----- nvinfo : EIATTR_CRS_STACK_SIZE
	.align		4
.L_13:
        /*0044*/ 	.byte	0x04, 0x1e
        /*0046*/ 	.short	(.L_15 - .L_14)
.L_14:
        /*0048*/ 	.word	0x00000000


	//----- nvinfo : EIATTR_CBANK_PARAM_SIZE
	.align		4
.L_15:
        /*004c*/ 	.byte	0x03, 0x19
        /*004e*/ 	.short	0x000c


	//----- nvinfo : EIATTR_PARAM_CBANK
	.align		4
        /*0050*/ 	.byte	0x04, 0x0a
        /*0052*/ 	.short	(.L_17 - .L_16)
	.align		4
.L_16:
        /*0054*/ 	.word	index@(.nv.constant0._Z7findMinPii)
        /*0058*/ 	.short	0x0380
        /*005a*/ 	.short	0x000c


	//----- nvinfo : EIATTR_SW_WAR
	.align		4
.L_17:
        /*005c*/ 	.byte	0x04, 0x36
        /*005e*/ 	.short	(.L_19 - .L_18)
.L_18:
        /*0060*/ 	.word	0x00000008
.L_19:


//--------------------- .nv.callgraph             --------------------------
	.section	.nv.callgraph,"",@"SHT_CUDA_CALLGRAPH"
	.align	4
	.sectionentsize	8
	.align		4
        /*0000*/ 	.word	0x00000000
	.align		4
        /*0004*/ 	.word	0xffffffff
	.align		4
        /*0008*/ 	.word	0x00000000
	.align		4
        /*000c*/ 	.word	0xfffffffe
	.align		4
        /*0010*/ 	.word	0x00000000
	.align		4
        /*0014*/ 	.word	0xfffffffd
	.align		4
        /*0018*/ 	.word	0x00000000
	.align		4
        /*001c*/ 	.word	0xfffffffc


//--------------------- .text._Z7findMinPii       --------------------------
	.section	.text._Z7findMinPii,"ax",@progbits
	.align	128
        .global         _Z7findMinPii
        .type           _Z7findMinPii,@function
        .size           _Z7findMinPii,(.L_x_3 - _Z7findMinPii)
        .other          _Z7findMinPii,@"STO_CUDA_ENTRY STV_DEFAULT"
_Z7findMinPii:
.text._Z7findMinPii:
[----:B------:R-:W-:Y:S01]  /*0000*/  LDC R1, c[0x0][0x37c] ;  /* 0x0000df00ff017b82 */ /* 0x000fe20000000800 */
[----:B------:R-:W0:Y:S01]  /*0010*/  S2R R7, SR_TID.X ;  /* 0x0000000000077919 */ /* 0x000e220000002100 */
[----:B------:R-:W0:Y:S01]  /*0020*/  LDCU UR4, c[0x0][0x388] ;  /* 0x00007100ff0477ac */ /* 0x000e220008000800 */
[----:B------:R-:W-:Y:S01]  /*0030*/  BSSY.RECONVERGENT B0, `(.L_x_0) ;  /* 0x000000b000007945 */ /* 0x000fe20003800200 */
[----:B0-----:R-:W-:-:S13]  /*0040*/  ISETP.GE.AND P0, PT, R7, UR4, PT ;  /* 0x0000000407007c0c */ /* 0x001fda000bf06270 */
[----:B------:R-:W-:Y:S05]  /*0050*/  @P0 BRA `(.L_x_1) ;  /* 0x0000000000200947 */ /* 0x000fea0003800000 */
[----:B------:R-:W0:Y:S01]  /*0060*/  LDC.64 R2, c[0x0][0x380] ;  /* 0x0000e000ff027b82 */ /* 0x000e220000000a00 */
[----:B------:R-:W1:Y:S07]  /*0070*/  LDCU.64 UR4, c[0x0][0x358] ;  /* 0x00006b00ff0477ac */ /* 0x000e6e0008000a00 */
[----:B------:R-:W2:Y:S01]  /*0080*/  LDC.64 R4, c[0x0][0x380] ;  /* 0x0000e000ff047b82 */ /* 0x000ea20000000a00 */
[----:B0-----:R-:W-:-:S06]  /*0090*/  IMAD.WIDE.U32 R2, R7, 0x4, R2 ;  /* 0x0000000407027825 */ /* 0x001fcc00078e0002 */
[----:B-1----:R-:W3:Y:S04]  /*00a0*/  LDG.E R3, desc[UR4][R2.64] ;  /* 0x0000000402037981 */ /* 0x002ee8000c1e1900 */
[----:B--2---:R-:W3:Y:S02]  /*00b0*/  LDG.E R0, desc[UR4][R4.64] ;  /* 0x0000000404007981 */ /* 0x004ee4000c1e1900 */
[----:B---3--:R-:W-:-:S13]  /*00c0*/  ISETP.GE.AND P0, PT, R3, R0, PT ;  /* 0x000000000300720c */ /* 0x008fda0003f06270 */
[----:B------:R0:W-:Y:S02]  /*00d0*/  @!P0 STG.E desc[UR4][R4.64], R3 ;  /* 0x0000000304008986 */ /* 0x0001e4000c101904 */
.L_x_1:
[----:B------:R-:W-:Y:S05]  /*00e0*/  BSYNC.RECONVERGENT B0 ;  /* 0x0000000000007941 */ /* 0x000fea0003800200 */
.L_x_0:
[----:B------:R-:W-:Y:S06]  /*00f0*/  BAR.SYNC.DEFER_BLOCKING 0x0 ;  /* 0x0000000000007b1d */ /* 0x000fec0000010000 */
[----:B------:R-:W-:Y:S05]  /*0100*/  EXIT ;  /* 0x000000000000794d */ /* 0x000fea0003800000 */
.L_x_2:
[----:B------:R-:W-:-:S00]  /*0110*/  BRA `(.L_x_2) ;  /* 0xfffffffc00fc7947 */ /* 0x000fc0000383ffff */
[----:B------:R-:W-:-:S00]  /*0120*/  NOP ;  /* 0x0000000000007918 */ /* 0x000fc00000000000 */
        /* <DEDUP_REMOVED lines=13> */
.L_x_3:


//--------------------- .nv.shared.reserved.0     --------------------------
	.section	.nv.shared.reserved.0,"aw",@nobits
	.weak		__nv_reservedSMEM_offset_0_alias
	.size		__nv_reservedSMEM_offset_0_alias, 0, 64
	.other		__nv_reservedSMEM_offset_0_alias,@"STO_CUDA_RESERVED_SHARED STV_DEFAULT"
__nv_reservedSMEM_offset_0_alias:
	.zero		0
	.zero		64


//--------------------- .nv.constant0._Z7findMinPii --------------------------
	.section	.nv.constant0._Z7findMinPii,"a",@progbits
	.sectionflags	@""
	.align	4
.nv.constant0._Z7findMinPii:
	.zero		908


//--------------------- SYMBOLS --------------------------

	.type		.nv.reservedSmem.offset0,@object
	.size		.nv.reservedSmem.offset0,0x4
